//
// Generated by NVIDIA NVVM Compiler
//
// Compiler Build ID: CL-36424714
// Cuda compilation tools, release 13.0, V13.0.88
// Based on NVVM 20.0.0
//

.version 9.0
.target sm_100
.address_size 64

	// .globl	_Z18interleaved_kernelPdiS_
.extern .shared .align 16 .b8 s_arr[];

.visible .entry _Z18interleaved_kernelPdiS_(
	.param .u64 .ptr .align 1 _Z18interleaved_kernelPdiS__param_0,
	.param .u32 _Z18interleaved_kernelPdiS__param_1,
	.param .u64 .ptr .align 1 _Z18interleaved_kernelPdiS__param_2
)
{
	.reg .pred 	%p<6>;
	.reg .b32 	%r<17>;
	.reg .b64 	%rd<9>;
	.reg .b64 	%fd<9>;

	ld.param.u64 	%rd1, [_Z18interleaved_kernelPdiS__param_0];
	ld.param.u32 	%r8, [_Z18interleaved_kernelPdiS__param_1];
	ld.param.u64 	%rd2, [_Z18interleaved_kernelPdiS__param_2];
	mov.u32 	%r1, %tid.x;
	mov.u32 	%r2, %ctaid.x;
	mov.u32 	%r3, %ntid.x;
	mad.lo.s32 	%r4, %r2, %r3, %r1;
	setp.ge.s32 	%p1, %r4, %r8;
	mov.f64 	%fd8, 0d0000000000000000;
	@%p1 bra 	$L__BB0_2;
	cvta.to.global.u64 	%rd3, %rd1;
	mul.wide.s32 	%rd4, %r4, 8;
	add.s64 	%rd5, %rd3, %rd4;
	ld.global.f64 	%fd8, [%rd5];
$L__BB0_2:
	shl.b32 	%r9, %r1, 3;
	mov.u32 	%r10, s_arr;
	add.s32 	%r5, %r10, %r9;
	st.shared.f64 	[%r5], %fd8;
	bar.sync 	0;
	setp.lt.u32 	%p2, %r3, 2;
	@%p2 bra 	$L__BB0_7;
	mov.b32 	%r16, 1;
$L__BB0_4:
	shl.b32 	%r7, %r16, 1;
	add.s32 	%r12, %r7, -1;
	and.b32  	%r13, %r12, %r1;
	setp.ne.s32 	%p3, %r13, 0;
	@%p3 bra 	$L__BB0_6;
	shl.b32 	%r14, %r16, 3;
	add.s32 	%r15, %r5, %r14;
	ld.shared.f64 	%fd4, [%r15];
	ld.shared.f64 	%fd5, [%r5];
	add.f64 	%fd6, %fd4, %fd5;
	st.shared.f64 	[%r5], %fd6;
$L__BB0_6:
	bar.sync 	0;
	setp.lt.u32 	%p4, %r7, %r3;
	mov.u32 	%r16, %r7;
	@%p4 bra 	$L__BB0_4;
$L__BB0_7:
	setp.ne.s32 	%p5, %r1, 0;
	@%p5 bra 	$L__BB0_9;
	ld.shared.f64 	%fd7, [s_arr];
	cvta.to.global.u64 	%rd6, %rd2;
	mul.wide.u32 	%rd7, %r2, 8;
	add.s64 	%rd8, %rd6, %rd7;
	st.global.f64 	[%rd8], %fd7;
$L__BB0_9:
	ret;

}


// ===== COMPILED SASS (sm_100) =====

	.target	sm_100

	.elftype	@"ET_EXEC"


//--------------------- .note.nv.tkinfo           --------------------------
	.section	.note.nv.tkinfo,"",@"SHT_NOTE"
	.sectionflags	@"SHF_NOTE_NV_TKINFO"
	.tkinfo
        /*0018*/ 	.word	0x00000002
        /*0030*/ 	.string	""
        /*0030*/ 	.string	"ptxas"
        /*0030*/ 	.string	"Cuda compilation tools, release 13.0, V13.0.88"
        /*0030*/ 	.string	"Build cuda_13.0.r13.0/compiler.36424714_0"
        /*0030*/ 	.string	"-arch sm_100 -m 64 "



//--------------------- .note.nv.cuinfo           --------------------------
	.section	.note.nv.cuinfo,"",@"SHT_NOTE"
	.sectionflags	@"SHF_NOTE_NV_CUINFO"
        /*0018*/ 	.short	0x0002
        /*001a*/ 	.short	0x0064
        /*001c*/ 	.short	0x0082
	.zero		2


//--------------------- .nv.info                  --------------------------
	.section	.nv.info,"",@"SHT_CUDA_INFO"
	.align	4


	//----- nvinfo : EIATTR_REGCOUNT
	.align		4
        /*0000*/ 	.byte	0x04, 0x2f
        /*0002*/ 	.short	(.L_1 - .L_0)
	.align		4
.L_0:
        /*0004*/ 	.word	index@(_Z18interleaved_kernelPdiS_)
        /*0008*/ 	.word	0x0000000d


	//----- nvinfo : EIATTR_FRAME_SIZE
	.align		4
.L_1:
        /*000c*/ 	.byte	0x04, 0x11
        /*000e*/ 	.short	(.L_3 - .L_2)
	.align		4
.L_2:
        /*0010*/ 	.word	index@(_Z18interleaved_kernelPdiS_)
        /*0014*/ 	.word	0x00000000


	//----- nvinfo : EIATTR_MIN_STACK_SIZE
	.align		4
.L_3:
        /*0018*/ 	.byte	0x04, 0x12
        /*001a*/ 	.short	(.L_5 - .L_4)
	.align		4
.L_4:
        /*001c*/ 	.word	index@(_Z18interleaved_kernelPdiS_)
        /*0020*/ 	.word	0x00000000
.L_5:


//--------------------- .nv.compat                --------------------------
	.section	.nv.compat,"",@"SHT_CUDA_COMPAT_INFO"
	.align	4
        /*0000*/ 	.byte	0x02, 0x09, 0x00, 0x00, 0x02, 0x02, 0x01, 0x00, 0x02, 0x05, 0x05, 0x00, 0x03, 0x07, 0x01, 0x01
        /*0010*/ 	.byte	0x02, 0x03, 0x00, 0x00, 0x02, 0x06, 0x01, 0x00, 0x04, 0x0b, 0x08, 0x00, 0x01, 0x00, 0x00, 0x00
        /*0020*/ 	.byte	0x00, 0x00, 0x00, 0x00


//--------------------- .nv.info._Z18interleaved_kernelPdiS_ --------------------------
	.section	.nv.info._Z18interleaved_kernelPdiS_,"",@"SHT_CUDA_INFO"
	.sectionflags	@""
	.align	4


	//----- nvinfo : EIATTR_CUDA_API_VERSION
	.align		4
        /*0000*/ 	.byte	0x04, 0x37
        /*0002*/ 	.short	(.L_7 - .L_6)
.L_6:
        /*0004*/ 	.word	0x00000082


	//----- nvinfo : EIATTR_KPARAM_INFO
	.align		4
.L_7:
        /*0008*/ 	.byte	0x04, 0x17
        /*000a*/ 	.short	(.L_9 - .L_8)
.L_8:
        /*000c*/ 	.word	0x00000000
        /*0010*/ 	.short	0x0002
        /*0012*/ 	.short	0x0010
        /*0014*/ 	.byte	0x00, 0xf5, 0x21, 0x00


	//----- nvinfo : EIATTR_KPARAM_INFO
	.align		4
.L_9:
        /*0018*/ 	.byte	0x04, 0x17
        /*001a*/ 	.short	(.L_11 - .L_10)
.L_10:
        /*001c*/ 	.word	0x00000000
        /*0020*/ 	.short	0x0001
        /*0022*/ 	.short	0x0008
        /*0024*/ 	.byte	0x00, 0xf0, 0x11, 0x00


	//----- nvinfo : EIATTR_KPARAM_INFO
	.align		4
.L_11:
        /*0028*/ 	.byte	0x04, 0x17
        /*002a*/ 	.short	(.L_13 - .L_12)
.L_12:
        /*002c*/ 	.word	0x00000000
        /*0030*/ 	.short	0x0000
        /*0032*/ 	.short	0x0000
        /*0034*/ 	.byte	0x00, 0xf5, 0x21, 0x00


	//----- nvinfo : EIATTR_SPARSE_MMA_MASK
	.align		4
.L_13:
        /*0038*/ 	.byte	0x03, 0x50
        /*003a*/ 	.short	0x0000


	//----- nvinfo : EIATTR_MAXREG_COUNT
	.align		4
        /*003c*/ 	.byte	0x03, 0x1b
        /*003e*/ 	.short	0x00ff


	//----- nvinfo : EIATTR_NUM_BARRIERS
	.align		4
        /*0040*/ 	.byte	0x02, 0x4c
        /*0042*/ 	.byte	0x01
	.zero		1


	//----- nvinfo : EIATTR_MERCURY_ISA_VERSION
	.align		4
        /*0044*/ 	.byte	0x03, 0x5f
        /*0046*/ 	.short	0x0101


	//----- nvinfo : EIATTR_VRC_CTA_INIT_COUNT
	.align		4
        /*0048*/ 	.byte	0x02, 0x4a
	.zero		1
	.zero		1


	//----- nvinfo : EIATTR_EXIT_INSTR_OFFSETS
	.align		4
        /*004c*/ 	.byte	0x04, 0x1c
        /*004e*/ 	.short	(.L_15 - .L_14)


	//   ....[0]....
.L_14:
        /*0050*/ 	.word	0x00000220


	//   ....[1]....
        /*0054*/ 	.word	0x000002a0


	//----- nvinfo : EIATTR_CBANK_PARAM_SIZE
	.align		4
.L_15:
        /*0058*/ 	.byte	0x03, 0x19
        /*005a*/ 	.short	0x0018


	//----- nvinfo : EIATTR_PARAM_CBANK
	.align		4
        /*005c*/ 	.byte	0x04, 0x0a
        /*005e*/ 	.short	(.L_17 - .L_16)
	.align		4
.L_16:
        /*0060*/ 	.word	index@(.nv.constant0._Z18interleaved_kernelPdiS_)
        /*0064*/ 	.short	0x0380
        /*0066*/ 	.short	0x0018


	//----- nvinfo : EIATTR_SW_WAR
	.align		4
.L_17:
        /*0068*/ 	.byte	0x04, 0x36
        /*006a*/ 	.short	(.L_19 - .L_18)
.L_18:
        /*006c*/ 	.word	0x00000008
.L_19:


//--------------------- .nv.callgraph             --------------------------
	.section	.nv.callgraph,"",@"SHT_CUDA_CALLGRAPH"
	.align	4
	.sectionentsize	8
	.align		4
        /*0000*/ 	.word	0x00000000
	.align		4
        /*0004*/ 	.word	0xffffffff
	.align		4
        /*0008*/ 	.word	0x00000000
	.align		4
        /*000c*/ 	.word	0xfffffffe
	.align		4
        /*0010*/ 	.word	0x00000000
	.align		4
        /*0014*/ 	.word	0xfffffffd
	.align		4
        /*0018*/ 	.word	0x00000000
	.align		4
        /*001c*/ 	.word	0xfffffffc


//--------------------- .text._Z18interleaved_kernelPdiS_ --------------------------
	.section	.text._Z18interleaved_kernelPdiS_,"ax",@progbits
	.align	128
        .global         _Z18interleaved_kernelPdiS_
        .type           _Z18interleaved_kernelPdiS_,@function
        .size           _Z18interleaved_kernelPdiS_,(.L_x_3 - _Z18interleaved_kernelPdiS_)
        .other          _Z18interleaved_kernelPdiS_,@"STO_CUDA_ENTRY STV_DEFAULT"
_Z18interleaved_kernelPdiS_:
.text._Z18interleaved_kernelPdiS_:
[----:B------:R-:W-:Y:S01]  /*0000*/  LDC R1, c[0x0][0x37c] ;  /* 0x0000df00ff017b82 */ /* 0x000fe20000000800 */
[----:B------:R-:W0:Y:S01]  /*0010*/  S2R R9, SR_TID.X ;  /* 0x0000000000097919 */ /* 0x000e220000002100 */
[----:B------:R-:W0:Y:S01]  /*0020*/  LDCU UR8, c[0x0][0x360] ;  /* 0x00006c00ff0877ac */ /* 0x000e220008000800 */
[----:B------:R-:W-:Y:S01]  /*0030*/  CS2R R2, SRZ ;  /* 0x0000000000027805 */ /* 0x000fe2000001ff00 */
[----:B------:R-:W0:Y:S01]  /*0040*/  S2R R8, SR_CTAID.X ;  /* 0x0000000000087919 */ /* 0x000e220000002500 */
[----:B------:R-:W1:Y:S01]  /*0050*/  LDCU UR4, c[0x0][0x388] ;  /* 0x00007100ff0477ac */ /* 0x000e620008000800 */
[----:B------:R-:W2:Y:S01]  /*0060*/  LDCU.64 UR6, c[0x0][0x358] ;  /* 0x00006b00ff0677ac */ /* 0x000ea20008000a00 */
[----:B0-----:R-:W-:-:S05]  /*0070*/  IMAD R7, R8, UR8, R9 ;  /* 0x0000000808077c24 */ /* 0x001fca000f8e0209 */
[----:B-1----:R-:W-:-:S13]  /*0080*/  ISETP.GE.AND P0, PT, R7, UR4, PT ;  /* 0x0000000407007c0c */ /* 0x002fda000bf06270 */
[----:B------:R-:W0:Y:S02]  /*0090*/  @!P0 LDC.64 R4, c[0x0][0x380] ;  /* 0x0000e000ff048b82 */ /* 0x000e240000000a00 */
[----:B0-----:R-:W-:-:S05]  /*00a0*/  @!P0 IMAD.WIDE R4, R7, 0x8, R4 ;  /* 0x0000000807048825 */ /* 0x001fca00078e0204 */
[----:B--2---:R-:W2:Y:S01]  /*00b0*/  @!P0 LDG.E.64 R2, desc[UR6][R4.64] ;  /* 0x0000000604028981 */ /* 0x004ea2000c1e1b00 */
[----:B------:R-:W0:Y:S01]  /*00c0*/  S2UR UR5, SR_CgaCtaId ;  /* 0x00000000000579c3 */ /* 0x000e220000008800 */
[----:B------:R-:W-:Y:S01]  /*00d0*/  UMOV UR4, 0x400 ;  /* 0x0000040000047882 */ /* 0x000fe20000000000 */
[----:B------:R-:W-:Y:S01]  /*00e0*/  UISETP.GE.U32.AND UP0, UPT, UR8, 0x2, UPT ;  /* 0x000000020800788c */ /* 0x000fe2000bf06070 */
[----:B------:R-:W-:Y:S01]  /*00f0*/  ISETP.NE.AND P0, PT, R9, RZ, PT ;  /* 0x000000ff0900720c */ /* 0x000fe20003f05270 */
[----:B0-----:R-:W-:-:S06]  /*0100*/  ULEA UR4, UR5, UR4, 0x18 ;  /* 0x0000000405047291 */ /* 0x001fcc000f8ec0ff */
[----:B------:R-:W-:-:S05]  /*0110*/  LEA R7, R9, UR4, 0x3 ;  /* 0x0000000409077c11 */ /* 0x000fca000f8e18ff */
[----:B--2---:R0:W-:Y:S01]  /*0120*/  STS.64 [R7], R2 ;  /* 0x0000000207007388 */ /* 0x0041e20000000a00 */
[----:B------:R-:W-:Y:S06]  /*0130*/  BAR.SYNC.DEFER_BLOCKING 0x0 ;  /* 0x0000000000007b1d */ /* 0x000fec0000010000 */
[----:B------:R-:W-:Y:S05]  /*0140*/  BRA.U !UP0, `(.L_x_0) ;  /* 0x0000000108347547 */ /* 0x000fea000b800000 */
[----:B------:R-:W-:-:S07]  /*0150*/  IMAD.MOV.U32 R0, RZ, RZ, 0x1 ;  /* 0x00000001ff007424 */ /* 0x000fce00078e00ff */
.L_x_1:
[----:B------:R-:W-:-:S05]  /*0160*/  IMAD.SHL.U32 R10, R0, 0x2, RZ ;  /* 0x00000002000a7824 */ /* 0x000fca00078e00ff */
[----:B0-----:R-:W-:-:S04]  /*0170*/  IADD3 R2, PT, PT, R10, -0x1, RZ ;  /* 0xffffffff0a027810 */ /* 0x001fc80007ffe0ff */
[----:B------:R-:W-:-:S13]  /*0180*/  LOP3.LUT P1, RZ, R2, R9, RZ, 0xc0, !PT ;  /* 0x0000000902ff7212 */ /* 0x000fda000782c0ff */
[----:B------:R-:W-:Y:S01]  /*0190*/  @!P1 IMAD R6, R0, 0x8, R7 ;  /* 0x0000000800069824 */ /* 0x000fe200078e0207 */
[----:B------:R-:W-:Y:S01]  /*01a0*/  @!P1 LDS.64 R4, [R7] ;  /* 0x0000000007049984 */ /* 0x000fe20000000a00 */
[----:B------:R-:W-:-:S03]  /*01b0*/  MOV R0, R10 ;  /* 0x0000000a00007202 */ /* 0x000fc60000000f00 */
[----:B------:R-:W0:Y:S02]  /*01c0*/  @!P1 LDS.64 R2, [R6] ;  /* 0x0000000006029984 */ /* 0x000e240000000a00 */
[----:B0-----:R-:W-:-:S07]  /*01d0*/  @!P1 DADD R2, R2, R4 ;  /* 0x0000000002029229 */ /* 0x001fce0000000004 */
[----:B------:R1:W-:Y:S01]  /*01e0*/  @!P1 STS.64 [R7], R2 ;  /* 0x0000000207009388 */ /* 0x0003e20000000a00 */
[----:B------:R-:W-:Y:S01]  /*01f0*/  BAR.SYNC.DEFER_BLOCKING 0x0 ;  /* 0x0000000000007b1d */ /* 0x000fe20000010000 */
[----:B------:R-:W-:-:S13]  /*0200*/  ISETP.GE.U32.AND P1, PT, R10, UR8, PT ;  /* 0x000000080a007c0c */ /* 0x000fda000bf26070 */
[----:B-1----:R-:W-:Y:S05]  /*0210*/  @!P1 BRA `(.L_x_1) ;  /* 0xfffffffc00d09947 */ /* 0x002fea000383ffff */
.L_x_0:
[----:B------:R-:W-:Y:S05]  /*0220*/  @P0 EXIT ;  /* 0x000000000000094d */ /* 0x000fea0003800000 */
[----:B------:R-:W1:Y:S01]  /*0230*/  S2UR UR5, SR_CgaCtaId ;  /* 0x00000000000579c3 */ /* 0x000e620000008800 */
[----:B------:R-:W-:-:S07]  /*0240*/  UMOV UR4, 0x400 ;  /* 0x0000040000047882 */ /* 0x000fce0000000000 */
[----:B------:R-:W2:Y:S01]  /*0250*/  LDC.64 R4, c[0x0][0x390] ;  /* 0x0000e400ff047b82 */ /* 0x000ea20000000a00 */
[----:B-1----:R-:W-:Y:S01]  /*0260*/  ULEA UR4, UR5, UR4, 0x18 ;  /* 0x0000000405047291 */ /* 0x002fe2000f8ec0ff */
[----:B--2---:R-:W-:-:S08]  /*0270*/  IMAD.WIDE.U32 R4, R8, 0x8, R4 ;  /* 0x0000000808047825 */ /* 0x004fd000078e0004 */
[----:B0-----:R-:W0:Y:S04]  /*0280*/  LDS.64 R2, [UR4] ;  /* 0x00000004ff027984 */ /* 0x001e280008000a00 */
[----:B0-----:R-:W-:Y:S01]  /*0290*/  STG.E.64 desc[UR6][R4.64], R2 ;  /* 0x0000000204007986 */ /* 0x001fe2000c101b06 */
[----:B------:R-:W-:Y:S05]  /*02a0*/  EXIT ;  /* 0x000000000000794d */ /* 0x000fea0003800000 */
.L_x_2:
[----:B------:R-:W-:-:S00]  /*02b0*/  BRA `(.L_x_2) ;  /* 0xfffffffc00fc7947 */ /* 0x000fc0000383ffff */
[----:B------:R-:W-:-:S00]  /*02c0*/  NOP ;  /* 0x0000000000007918 */ /* 0x000fc00000000000 */
        /* <DEDUP_REMOVED lines=11> */
.L_x_3:


//--------------------- .nv.shared._Z18interleaved_kernelPdiS_ --------------------------
	.section	.nv.shared._Z18interleaved_kernelPdiS_,"aw",@nobits
	.sectionflags	@""
	.align	16
	.zero		1024


//--------------------- .nv.shared.reserved.0     --------------------------
	.section	.nv.shared.reserved.0,"aw",@nobits
	.weak		__nv_reservedSMEM_offset_0_alias
	.size		__nv_reservedSMEM_offset_0_alias, 0, 64
	.other		__nv_reservedSMEM_offset_0_alias,@"STO_CUDA_RESERVED_SHARED STV_DEFAULT"
__nv_reservedSMEM_offset_0_alias:
	.zero		0
	.zero		64


//--------------------- .nv.constant0._Z18interleaved_kernelPdiS_ --------------------------
	.section	.nv.constant0._Z18interleaved_kernelPdiS_,"a",@progbits
	.sectionflags	@""
	.align	4
.nv.constant0._Z18interleaved_kernelPdiS_:
	.zero		920


//--------------------- SYMBOLS --------------------------

	.type		.nv.reservedSmem.offset0,@object
	.size		.nv.reservedSmem.offset0,0x4
	.type		.nv.reservedSmem.cap,@object
	.size		.nv.reservedSmem.cap,0x4
